//
// Generated by NVIDIA NVVM Compiler
//
// Compiler Build ID: CL-36424714
// Cuda compilation tools, release 13.0, V13.0.88
// Based on NVVM 20.0.0
//

.version 9.0
.target sm_100
.address_size 64

	// .globl	_Z3minPiS_

.visible .entry _Z3minPiS_(
	.param .u64 .ptr .align 1 _Z3minPiS__param_0,
	.param .u64 .ptr .align 1 _Z3minPiS__param_1
)
{
	.reg .b32 	%r<5>;
	.reg .b64 	%rd<7>;

	ld.param.u64 	%rd1, [_Z3minPiS__param_0];
	ld.param.u64 	%rd2, [_Z3minPiS__param_1];
	cvta.to.global.u64 	%rd3, %rd2;
	cvta.to.global.u64 	%rd4, %rd1;
	mov.u32 	%r1, %tid.x;
	ld.global.u32 	%r2, [%rd4];
	st.global.u32 	[%rd3], %r2;
	mul.wide.u32 	%rd5, %r1, 4;
	add.s64 	%rd6, %rd4, %rd5;
	ld.global.u32 	%r3, [%rd6];
	min.s32 	%r4, %r3, %r2;
	st.global.u32 	[%rd3], %r4;
	ret;

}


// ===== COMPILED SASS (sm_100) =====

	.target	sm_100

	.elftype	@"ET_EXEC"


//--------------------- .note.nv.tkinfo           --------------------------
	.section	.note.nv.tkinfo,"",@"SHT_NOTE"
	.sectionflags	@"SHF_NOTE_NV_TKINFO"
	.tkinfo
        /*0018*/ 	.word	0x00000002
        /*0030*/ 	.string	""
        /*0030*/ 	.string	"ptxas"
        /*0030*/ 	.string	"Cuda compilation tools, release 13.0, V13.0.88"
        /*0030*/ 	.string	"Build cuda_13.0.r13.0/compiler.36424714_0"
        /*0030*/ 	.string	"-arch sm_100 -m 64 "



//--------------------- .note.nv.cuinfo           --------------------------
	.section	.note.nv.cuinfo,"",@"SHT_NOTE"
	.sectionflags	@"SHF_NOTE_NV_CUINFO"
        /*0018*/ 	.short	0x0002
        /*001a*/ 	.short	0x0064
        /*001c*/ 	.short	0x0082
	.zero		2


//--------------------- .nv.info                  --------------------------
	.section	.nv.info,"",@"SHT_CUDA_INFO"
	.align	4


	//----- nvinfo : EIATTR_REGCOUNT
	.align		4
        /*0000*/ 	.byte	0x04, 0x2f
        /*0002*/ 	.short	(.L_1 - .L_0)
	.align		4
.L_0:
        /*0004*/ 	.word	index@(_Z3minPiS_)
        /*0008*/ 	.word	0x0000000c


	//----- nvinfo : EIATTR_FRAME_SIZE
	.align		4
.L_1:
        /*000c*/ 	.byte	0x04, 0x11
        /*000e*/ 	.short	(.L_3 - .L_2)
	.align		4
.L_2:
        /*0010*/ 	.word	index@(_Z3minPiS_)
        /*0014*/ 	.word	0x00000000


	//----- nvinfo : EIATTR_MIN_STACK_SIZE
	.align		4
.L_3:
        /*0018*/ 	.byte	0x04, 0x12
        /*001a*/ 	.short	(.L_5 - .L_4)
	.align		4
.L_4:
        /*001c*/ 	.word	index@(_Z3minPiS_)
        /*0020*/ 	.word	0x00000000
.L_5:


//--------------------- .nv.compat                --------------------------
	.section	.nv.compat,"",@"SHT_CUDA_COMPAT_INFO"
	.align	4
        /*0000*/ 	.byte	0x02, 0x09, 0x00, 0x00, 0x02, 0x02, 0x01, 0x00, 0x02, 0x05, 0x05, 0x00, 0x03, 0x07, 0x01, 0x01
        /*0010*/ 	.byte	0x02, 0x03, 0x00, 0x00, 0x02, 0x06, 0x01, 0x00, 0x04, 0x0b, 0x08, 0x00, 0x09, 0x00, 0x00, 0x00
        /*0020*/ 	.byte	0x00, 0x00, 0x00, 0x00


//--------------------- .nv.info._Z3minPiS_       --------------------------
	.section	.nv.info._Z3minPiS_,"",@"SHT_CUDA_INFO"
	.sectionflags	@""
	.align	4


	//----- nvinfo : EIATTR_CUDA_API_VERSION
	.align		4
        /*0000*/ 	.byte	0x04, 0x37
        /*0002*/ 	.short	(.L_7 - .L_6)
.L_6:
        /*0004*/ 	.word	0x00000082


	//----- nvinfo : EIATTR_KPARAM_INFO
	.align		4
.L_7:
        /*0008*/ 	.byte	0x04, 0x17
        /*000a*/ 	.short	(.L_9 - .L_8)
.L_8:
        /*000c*/ 	.word	0x00000000
        /*0010*/ 	.short	0x0001
        /*0012*/ 	.short	0x0008
        /*0014*/ 	.byte	0x00, 0xf5, 0x21, 0x00


	//----- nvinfo : EIATTR_KPARAM_INFO
	.align		4
.L_9:
        /*0018*/ 	.byte	0x04, 0x17
        /*001a*/ 	.short	(.L_11 - .L_10)
.L_10:
        /*001c*/ 	.word	0x00000000
        /*0020*/ 	.short	0x0000
        /*0022*/ 	.short	0x0000
        /*0024*/ 	.byte	0x00, 0xf5, 0x21, 0x00


	//----- nvinfo : EIATTR_SPARSE_MMA_MASK
	.align		4
.L_11:
        /*0028*/ 	.byte	0x03, 0x50
        /*002a*/ 	.short	0x0000


	//----- nvinfo : EIATTR_MAXREG_COUNT
	.align		4
        /*002c*/ 	.byte	0x03, 0x1b
        /*002e*/ 	.short	0x00ff


	//----- nvinfo : EIATTR_MERCURY_ISA_VERSION
	.align		4
        /*0030*/ 	.byte	0x03, 0x5f
        /*0032*/ 	.short	0x0101


	//----- nvinfo : EIATTR_VRC_CTA_INIT_COUNT
	.align		4
        /*0034*/ 	.byte	0x02, 0x4a
	.zero		1
	.zero		1


	//----- nvinfo : EIATTR_EXIT_INSTR_OFFSETS
	.align		4
        /*0038*/ 	.byte	0x04, 0x1c
        /*003a*/ 	.short	(.L_13 - .L_12)


	//   ....[0]....
.L_12:
        /*003c*/ 	.word	0x000000c0


	//----- nvinfo : EIATTR_CBANK_PARAM_SIZE
	.align		4
.L_13:
        /*0040*/ 	.byte	0x03, 0x19
        /*0042*/ 	.short	0x0010


	//----- nvinfo : EIATTR_PARAM_CBANK
	.align		4
        /*0044*/ 	.byte	0x04, 0x0a
        /*0046*/ 	.short	(.L_15 - .L_14)
	.align		4
.L_14:
        /*0048*/ 	.word	index@(.nv.constant0._Z3minPiS_)
        /*004c*/ 	.short	0x0380
        /*004e*/ 	.short	0x0010


	//----- nvinfo : EIATTR_SW_WAR
	.align		4
.L_15:
        /*0050*/ 	.byte	0x04, 0x36
        /*0052*/ 	.short	(.L_17 - .L_16)
.L_16:
        /*0054*/ 	.word	0x00000008
.L_17:


//--------------------- .nv.callgraph             --------------------------
	.section	.nv.callgraph,"",@"SHT_CUDA_CALLGRAPH"
	.align	4
	.sectionentsize	8
	.align		4
        /*0000*/ 	.word	0x00000000
	.align		4
        /*0004*/ 	.word	0xffffffff
	.align		4
        /*0008*/ 	.word	0x00000000
	.align		4
        /*000c*/ 	.word	0xfffffffe
	.align		4
        /*0010*/ 	.word	0x00000000
	.align		4
        /*0014*/ 	.word	0xfffffffd
	.align		4
        /*0018*/ 	.word	0x00000000
	.align		4
        /*001c*/ 	.word	0xfffffffc


//--------------------- .text._Z3minPiS_          --------------------------
	.section	.text._Z3minPiS_,"ax",@progbits
	.align	128
        .global         _Z3minPiS_
        .type           _Z3minPiS_,@function
        .size           _Z3minPiS_,(.L_x_1 - _Z3minPiS_)
        .other          _Z3minPiS_,@"STO_CUDA_ENTRY STV_DEFAULT"
_Z3minPiS_:
.text._Z3minPiS_:
[----:B------:R-:W-:Y:S08]  /*0000*/  LDC R1, c[0x0][0x37c] ;  /* 0x0000df00ff017b82 */ /* 0x000ff00000000800 */
[----:B------:R-:W0:Y:S01]  /*0010*/  LDC.64 R2, c[0x0][0x380] ;  /* 0x0000e000ff027b82 */ /* 0x000e220000000a00 */
[----:B------:R-:W0:Y:S01]  /*0020*/  LDCU.64 UR4, c[0x0][0x358] ;  /* 0x00006b00ff0477ac */ /* 0x000e220008000a00 */
[----:B------:R-:W1:Y:S06]  /*0030*/  S2R R9, SR_TID.X ;  /* 0x0000000000097919 */ /* 0x000e6c0000002100 */
[----:B------:R-:W1:Y:S01]  /*0040*/  LDC.64 R6, c[0x0][0x380] ;  /* 0x0000e000ff067b82 */ /* 0x000e620000000a00 */
[----:B0-----:R-:W2:Y:S07]  /*0050*/  LDG.E R3, desc[UR4][R2.64] ;  /* 0x0000000402037981 */ /* 0x001eae000c1e1900 */
[----:B------:R-:W2:Y:S01]  /*0060*/  LDC.64 R4, c[0x0][0x388] ;  /* 0x0000e200ff047b82 */ /* 0x000ea20000000a00 */
[----:B-1----:R-:W-:Y:S01]  /*0070*/  IMAD.WIDE.U32 R6, R9, 0x4, R6 ;  /* 0x0000000409067825 */ /* 0x002fe200078e0006 */
[----:B--2---:R-:W-:Y:S05]  /*0080*/  STG.E desc[UR4][R4.64], R3 ;  /* 0x0000000304007986 */ /* 0x004fea000c101904 */
[----:B------:R-:W2:Y:S02]  /*0090*/  LDG.E R6, desc[UR4][R6.64] ;  /* 0x0000000406067981 */ /* 0x000ea4000c1e1900 */
[----:B--2---:R-:W-:-:S05]  /*00a0*/  VIMNMX R9, PT, PT, R3, R6, PT ;  /* 0x0000000603097248 */ /* 0x004fca0003fe0100 */
[----:B------:R-:W-:Y:S01]  /*00b0*/  STG.E desc[UR4][R4.64], R9 ;  /* 0x0000000904007986 */ /* 0x000fe2000c101904 */
[----:B------:R-:W-:Y:S05]  /*00c0*/  EXIT ;  /* 0x000000000000794d */ /* 0x000fea0003800000 */
.L_x_0:
[----:B------:R-:W-:-:S00]  /*00d0*/  BRA `(.L_x_0) ;  /* 0xfffffffc00fc7947 */ /* 0x000fc0000383ffff */
[----:B------:R-:W-:-:S00]  /*00e0*/  NOP ;  /* 0x0000000000007918 */ /* 0x000fc00000000000 */
        /* <DEDUP_REMOVED lines=9> */
.L_x_1:


//--------------------- .nv.shared.reserved.0     --------------------------
	.section	.nv.shared.reserved.0,"aw",@nobits
	.weak		__nv_reservedSMEM_offset_0_alias
	.size		__nv_reservedSMEM_offset_0_alias, 0, 64
	.other		__nv_reservedSMEM_offset_0_alias,@"STO_CUDA_RESERVED_SHARED STV_DEFAULT"
__nv_reservedSMEM_offset_0_alias:
	.zero		0
	.zero		64


//--------------------- .nv.constant0._Z3minPiS_  --------------------------
	.section	.nv.constant0._Z3minPiS_,"a",@progbits
	.sectionflags	@""
	.align	4
.nv.constant0._Z3minPiS_:
	.zero		912


//--------------------- SYMBOLS --------------------------

	.type		.nv.reservedSmem.offset0,@object
	.size		.nv.reservedSmem.offset0,0x4
